//
// Generated by NVIDIA NVVM Compiler
//
// Compiler Build ID: CL-36424714
// Cuda compilation tools, release 13.0, V13.0.88
// Based on NVVM 20.0.0
//

.version 9.0
.target sm_100
.address_size 64

	// .globl	_Z6kernelPddi

.visible .entry _Z6kernelPddi(
	.param .u64 .ptr .align 1 _Z6kernelPddi_param_0,
	.param .f64 _Z6kernelPddi_param_1,
	.param .u32 _Z6kernelPddi_param_2
)
{
	.reg .pred 	%p<2>;
	.reg .b32 	%r<6>;
	.reg .b64 	%rd<5>;
	.reg .b64 	%fd<4>;

	ld.param.u64 	%rd1, [_Z6kernelPddi_param_0];
	ld.param.f64 	%fd1, [_Z6kernelPddi_param_1];
	ld.param.u32 	%r2, [_Z6kernelPddi_param_2];
	mov.u32 	%r3, %ctaid.x;
	mov.u32 	%r4, %ntid.x;
	mov.u32 	%r5, %tid.x;
	mad.lo.s32 	%r1, %r3, %r4, %r5;
	setp.ge.u32 	%p1, %r1, %r2;
	@%p1 bra 	$L__BB0_2;
	cvta.to.global.u64 	%rd2, %rd1;
	mul.wide.u32 	%rd3, %r1, 8;
	add.s64 	%rd4, %rd2, %rd3;
	ld.global.f64 	%fd2, [%rd4];
	mul.f64 	%fd3, %fd1, %fd2;
	st.global.f64 	[%rd4], %fd3;
$L__BB0_2:
	ret;

}


// ===== COMPILED SASS (sm_100) =====

	.target	sm_100

	.elftype	@"ET_EXEC"


//--------------------- .note.nv.tkinfo           --------------------------
	.section	.note.nv.tkinfo,"",@"SHT_NOTE"
	.sectionflags	@"SHF_NOTE_NV_TKINFO"
	.tkinfo
        /*0018*/ 	.word	0x00000002
        /*0030*/ 	.string	""
        /*0030*/ 	.string	"ptxas"
        /*0030*/ 	.string	"Cuda compilation tools, release 13.0, V13.0.88"
        /*0030*/ 	.string	"Build cuda_13.0.r13.0/compiler.36424714_0"
        /*0030*/ 	.string	"-arch sm_100 -m 64 "



//--------------------- .note.nv.cuinfo           --------------------------
	.section	.note.nv.cuinfo,"",@"SHT_NOTE"
	.sectionflags	@"SHF_NOTE_NV_CUINFO"
        /*0018*/ 	.short	0x0002
        /*001a*/ 	.short	0x0064
        /*001c*/ 	.short	0x0082
	.zero		2


//--------------------- .nv.info                  --------------------------
	.section	.nv.info,"",@"SHT_CUDA_INFO"
	.align	4


	//----- nvinfo : EIATTR_REGCOUNT
	.align		4
        /*0000*/ 	.byte	0x04, 0x2f
        /*0002*/ 	.short	(.L_1 - .L_0)
	.align		4
.L_0:
        /*0004*/ 	.word	index@(_Z6kernelPddi)
        /*0008*/ 	.word	0x0000000a


	//----- nvinfo : EIATTR_FRAME_SIZE
	.align		4
.L_1:
        /*000c*/ 	.byte	0x04, 0x11
        /*000e*/ 	.short	(.L_3 - .L_2)
	.align		4
.L_2:
        /*0010*/ 	.word	index@(_Z6kernelPddi)
        /*0014*/ 	.word	0x00000000


	//----- nvinfo : EIATTR_MIN_STACK_SIZE
	.align		4
.L_3:
        /*0018*/ 	.byte	0x04, 0x12
        /*001a*/ 	.short	(.L_5 - .L_4)
	.align		4
.L_4:
        /*001c*/ 	.word	index@(_Z6kernelPddi)
        /*0020*/ 	.word	0x00000000
.L_5:


//--------------------- .nv.compat                --------------------------
	.section	.nv.compat,"",@"SHT_CUDA_COMPAT_INFO"
	.align	4
        /*0000*/ 	.byte	0x02, 0x09, 0x00, 0x00, 0x02, 0x02, 0x01, 0x00, 0x02, 0x05, 0x05, 0x00, 0x03, 0x07, 0x01, 0x01
        /*0010*/ 	.byte	0x02, 0x03, 0x00, 0x00, 0x02, 0x06, 0x01, 0x00, 0x04, 0x0b, 0x08, 0x00, 0x01, 0x00, 0x00, 0x00
        /*0020*/ 	.byte	0x00, 0x00, 0x00, 0x00


//--------------------- .nv.info._Z6kernelPddi    --------------------------
	.section	.nv.info._Z6kernelPddi,"",@"SHT_CUDA_INFO"
	.sectionflags	@""
	.align	4


	//----- nvinfo : EIATTR_CUDA_API_VERSION
	.align		4
        /*0000*/ 	.byte	0x04, 0x37
        /*0002*/ 	.short	(.L_7 - .L_6)
.L_6:
        /*0004*/ 	.word	0x00000082


	//----- nvinfo : EIATTR_KPARAM_INFO
	.align		4
.L_7:
        /*0008*/ 	.byte	0x04, 0x17
        /*000a*/ 	.short	(.L_9 - .L_8)
.L_8:
        /*000c*/ 	.word	0x00000000
        /*0010*/ 	.short	0x0002
        /*0012*/ 	.short	0x0010
        /*0014*/ 	.byte	0x00, 0xf0, 0x11, 0x00


	//----- nvinfo : EIATTR_KPARAM_INFO
	.align		4
.L_9:
        /*0018*/ 	.byte	0x04, 0x17
        /*001a*/ 	.short	(.L_11 - .L_10)
.L_10:
        /*001c*/ 	.word	0x00000000
        /*0020*/ 	.short	0x0001
        /*0022*/ 	.short	0x0008
        /*0024*/ 	.byte	0x00, 0xf0, 0x21, 0x00


	//----- nvinfo : EIATTR_KPARAM_INFO
	.align		4
.L_11:
        /*0028*/ 	.byte	0x04, 0x17
        /*002a*/ 	.short	(.L_13 - .L_12)
.L_12:
        /*002c*/ 	.word	0x00000000
        /*0030*/ 	.short	0x0000
        /*0032*/ 	.short	0x0000
        /*0034*/ 	.byte	0x00, 0xf5, 0x21, 0x00


	//----- nvinfo : EIATTR_SPARSE_MMA_MASK
	.align		4
.L_13:
        /*0038*/ 	.byte	0x03, 0x50
        /*003a*/ 	.short	0x0000


	//----- nvinfo : EIATTR_MAXREG_COUNT
	.align		4
        /*003c*/ 	.byte	0x03, 0x1b
        /*003e*/ 	.short	0x00ff


	//----- nvinfo : EIATTR_MERCURY_ISA_VERSION
	.align		4
        /*0040*/ 	.byte	0x03, 0x5f
        /*0042*/ 	.short	0x0101


	//----- nvinfo : EIATTR_VRC_CTA_INIT_COUNT
	.align		4
        /*0044*/ 	.byte	0x02, 0x4a
	.zero		1
	.zero		1


	//----- nvinfo : EIATTR_EXIT_INSTR_OFFSETS
	.align		4
        /*0048*/ 	.byte	0x04, 0x1c
        /*004a*/ 	.short	(.L_15 - .L_14)


	//   ....[0]....
.L_14:
        /*004c*/ 	.word	0x00000070


	//   ....[1]....
        /*0050*/ 	.word	0x000000f0


	//----- nvinfo : EIATTR_CBANK_PARAM_SIZE
	.align		4
.L_15:
        /*0054*/ 	.byte	0x03, 0x19
        /*0056*/ 	.short	0x0014


	//----- nvinfo : EIATTR_PARAM_CBANK
	.align		4
        /*0058*/ 	.byte	0x04, 0x0a
        /*005a*/ 	.short	(.L_17 - .L_16)
	.align		4
.L_16:
        /*005c*/ 	.word	index@(.nv.constant0._Z6kernelPddi)
        /*0060*/ 	.short	0x0380
        /*0062*/ 	.short	0x0014


	//----- nvinfo : EIATTR_SW_WAR
	.align		4
.L_17:
        /*0064*/ 	.byte	0x04, 0x36
        /*0066*/ 	.short	(.L_19 - .L_18)
.L_18:
        /*0068*/ 	.word	0x00000008
.L_19:


//--------------------- .nv.callgraph             --------------------------
	.section	.nv.callgraph,"",@"SHT_CUDA_CALLGRAPH"
	.align	4
	.sectionentsize	8
	.align		4
        /*0000*/ 	.word	0x00000000
	.align		4
        /*0004*/ 	.word	0xffffffff
	.align		4
        /*0008*/ 	.word	0x00000000
	.align		4
        /*000c*/ 	.word	0xfffffffe
	.align		4
        /*0010*/ 	.word	0x00000000
	.align		4
        /*0014*/ 	.word	0xfffffffd
	.align		4
        /*0018*/ 	.word	0x00000000
	.align		4
        /*001c*/ 	.word	0xfffffffc


//--------------------- .text._Z6kernelPddi       --------------------------
	.section	.text._Z6kernelPddi,"ax",@progbits
	.align	128
        .global         _Z6kernelPddi
        .type           _Z6kernelPddi,@function
        .size           _Z6kernelPddi,(.L_x_1 - _Z6kernelPddi)
        .other          _Z6kernelPddi,@"STO_CUDA_ENTRY STV_DEFAULT"
_Z6kernelPddi:
.text._Z6kernelPddi:
[----:B------:R-:W-:Y:S01]  /*0000*/  LDC R1, c[0x0][0x37c] ;  /* 0x0000df00ff017b82 */ /* 0x000fe20000000800 */
[----:B------:R-:W0:Y:S07]  /*0010*/  S2R R0, SR_TID.X ;  /* 0x0000000000007919 */ /* 0x000e2e0000002100 */
[----:B------:R-:W0:Y:S01]  /*0020*/  S2UR UR4, SR_CTAID.X ;  /* 0x00000000000479c3 */ /* 0x000e220000002500 */
[----:B------:R-:W1:Y:S07]  /*0030*/  LDCU UR5, c[0x0][0x390] ;  /* 0x00007200ff0577ac */ /* 0x000e6e0008000800 */
[----:B------:R-:W0:Y:S02]  /*0040*/  LDC R5, c[0x0][0x360] ;  /* 0x0000d800ff057b82 */ /* 0x000e240000000800 */
[----:B0-----:R-:W-:-:S05]  /*0050*/  IMAD R5, R5, UR4, R0 ;  /* 0x0000000405057c24 */ /* 0x001fca000f8e0200 */
[----:B-1----:R-:W-:-:S13]  /*0060*/  ISETP.GE.U32.AND P0, PT, R5, UR5, PT ;  /* 0x0000000505007c0c */ /* 0x002fda000bf06070 */
[----:B------:R-:W-:Y:S05]  /*0070*/  @P0 EXIT ;  /* 0x000000000000094d */ /* 0x000fea0003800000 */
[----:B------:R-:W0:Y:S01]  /*0080*/  LDC.64 R2, c[0x0][0x380] ;  /* 0x0000e000ff027b82 */ /* 0x000e220000000a00 */
[----:B------:R-:W1:Y:S07]  /*0090*/  LDCU.64 UR4, c[0x0][0x358] ;  /* 0x00006b00ff0477ac */ /* 0x000e6e0008000a00 */
[----:B------:R-:W2:Y:S01]  /*00a0*/  LDC.64 R6, c[0x0][0x388] ;  /* 0x0000e200ff067b82 */ /* 0x000ea20000000a00 */
[----:B0-----:R-:W-:-:S05]  /*00b0*/  IMAD.WIDE.U32 R2, R5, 0x8, R2 ;  /* 0x0000000805027825 */ /* 0x001fca00078e0002 */
[----:B-1----:R-:W2:Y:S02]  /*00c0*/  LDG.E.64 R4, desc[UR4][R2.64] ;  /* 0x0000000402047981 */ /* 0x002ea4000c1e1b00 */
[----:B--2---:R-:W-:-:S07]  /*00d0*/  DMUL R4, R4, R6 ;  /* 0x0000000604047228 */ /* 0x004fce0000000000 */
[----:B------:R-:W-:Y:S01]  /*00e0*/  STG.E.64 desc[UR4][R2.64], R4 ;  /* 0x0000000402007986 */ /* 0x000fe2000c101b04 */
[----:B------:R-:W-:Y:S05]  /*00f0*/  EXIT ;  /* 0x000000000000794d */ /* 0x000fea0003800000 */
.L_x_0:
[----:B------:R-:W-:-:S00]  /*0100*/  BRA `(.L_x_0) ;  /* 0xfffffffc00fc7947 */ /* 0x000fc0000383ffff */
[----:B------:R-:W-:-:S00]  /*0110*/  NOP ;  /* 0x0000000000007918 */ /* 0x000fc00000000000 */
        /* <DEDUP_REMOVED lines=14> */
.L_x_1:


//--------------------- .nv.shared.reserved.0     --------------------------
	.section	.nv.shared.reserved.0,"aw",@nobits
	.weak		__nv_reservedSMEM_offset_0_alias
	.size		__nv_reservedSMEM_offset_0_alias, 0, 64
	.other		__nv_reservedSMEM_offset_0_alias,@"STO_CUDA_RESERVED_SHARED STV_DEFAULT"
__nv_reservedSMEM_offset_0_alias:
	.zero		0
	.zero		64


//--------------------- .nv.constant0._Z6kernelPddi --------------------------
	.section	.nv.constant0._Z6kernelPddi,"a",@progbits
	.sectionflags	@""
	.align	4
.nv.constant0._Z6kernelPddi:
	.zero		916


//--------------------- SYMBOLS --------------------------

	.type		.nv.reservedSmem.offset0,@object
	.size		.nv.reservedSmem.offset0,0x4
